	.headerflags	@"EF_CUDA_TEXMODE_UNIFIED EF_CUDA_64BIT_ADDRESS EF_CUDA_ACCELERATORS EF_CUDA_SM90 EF_CUDA_VIRTUAL_SM(EF_CUDA_SM90)"
	.elftype	@"ET_EXEC"


//--------------------- .nv.info                  --------------------------
	.section	.nv.info,"",@"SHT_CUDA_INFO"
	.align	4


	//----- nvinfo : EIATTR_REGCOUNT
	.align		4
        /*0000*/ 	.byte	0x04, 0x2f
        /*0002*/ 	.short	(.L_1 - .L_0)
	.align		4
.L_0:
        /*0004*/ 	.word	index@(triton_poi_fused_hardsigmoid_hardswish_mul_21)
        /*0008*/ 	.word	0x0000000c


	//----- nvinfo : EIATTR_MIN_STACK_SIZE
	.align		4
.L_1:
        /*000c*/ 	.byte	0x04, 0x12
        /*000e*/ 	.short	(.L_3 - .L_2)
	.align		4
.L_2:
        /*0010*/ 	.word	index@(triton_poi_fused_hardsigmoid_hardswish_mul_21)
        /*0014*/ 	.word	0x00000000


	//----- nvinfo : EIATTR_FRAME_SIZE
	.align		4
.L_3:
        /*0018*/ 	.byte	0x04, 0x11
        /*001a*/ 	.short	(.L_5 - .L_4)
	.align		4
.L_4:
        /*001c*/ 	.word	index@(triton_poi_fused_hardsigmoid_hardswish_mul_21)
        /*0020*/ 	.word	0x00000000


	//----- nvinfo : EIATTR_MIN_STACK_SIZE
	.align		4
.L_5:
        /*0024*/ 	.byte	0x04, 0x12
        /*0026*/ 	.short	(.L_7 - .L_6)
	.align		4
.L_6:
        /*0028*/ 	.word	index@(triton_poi_fused_hardsigmoid_hardswish_mul_21)
        /*002c*/ 	.word	0x00000000
.L_7:


//--------------------- .nv.info.triton_poi_fused_hardsigmoid_hardswish_mul_21 --------------------------
	.section	.nv.info.triton_poi_fused_hardsigmoid_hardswish_mul_21,"",@"SHT_CUDA_INFO"
	.sectionflags	@""
	.align	4


	//----- nvinfo : EIATTR_CUDA_API_VERSION
	.align		4
        /*0000*/ 	.byte	0x04, 0x37
        /*0002*/ 	.short	(.L_9 - .L_8)
.L_8:
        /*0004*/ 	.word	0x0000007c


	//----- nvinfo : EIATTR_KPARAM_INFO
	.align		4
.L_9:
        /*0008*/ 	.byte	0x04, 0x17
        /*000a*/ 	.short	(.L_11 - .L_10)
.L_10:
        /*000c*/ 	.word	0x00000000
        /*0010*/ 	.short	0x0002
        /*0012*/ 	.short	0x0010
        /*0014*/ 	.byte	0x00, 0xf0, 0x11, 0x00


	//----- nvinfo : EIATTR_KPARAM_INFO
	.align		4
.L_11:
        /*0018*/ 	.byte	0x04, 0x17
        /*001a*/ 	.short	(.L_13 - .L_12)
.L_12:
        /*001c*/ 	.word	0x00000000
        /*0020*/ 	.short	0x0001
        /*0022*/ 	.short	0x0008
        /*0024*/ 	.byte	0x00, 0xf4, 0x21, 0x00


	//----- nvinfo : EIATTR_KPARAM_INFO
	.align		4
.L_13:
        /*0028*/ 	.byte	0x04, 0x17
        /*002a*/ 	.short	(.L_15 - .L_14)
.L_14:
        /*002c*/ 	.word	0x00000000
        /*0030*/ 	.short	0x0000
        /*0032*/ 	.short	0x0000
        /*0034*/ 	.byte	0x00, 0xf4, 0x21, 0x00


	//----- nvinfo : EIATTR_SPARSE_MMA_MASK
	.align		4
.L_15:
        /*0038*/ 	.byte	0x03, 0x50
        /*003a*/ 	.short	0x0000


	//----- nvinfo : EIATTR_MAXREG_COUNT
	.align		4
        /*003c*/ 	.byte	0x03, 0x1b
        /*003e*/ 	.short	0x00ff


	//----- nvinfo : EIATTR_EXIT_INSTR_OFFSETS
	.align		4
        /*0040*/ 	.byte	0x04, 0x1c
        /*0042*/ 	.short	(.L_17 - .L_16)


	//   ....[0]....
.L_16:
        /*0044*/ 	.word	0x00000250


	//   ....[1]....
        /*0048*/ 	.word	0x00000270


	//----- nvinfo : EIATTR_REQNTID
	.align		4
.L_17:
        /*004c*/ 	.byte	0x04, 0x10
        /*004e*/ 	.short	(.L_19 - .L_18)
.L_18:
        /*0050*/ 	.word	0x00000080
        /*0054*/ 	.word	0x00000001
        /*0058*/ 	.word	0x00000001


	//----- nvinfo : EIATTR_CBANK_PARAM_SIZE
	.align		4
.L_19:
        /*005c*/ 	.byte	0x03, 0x19
        /*005e*/ 	.short	0x0014


	//----- nvinfo : EIATTR_PARAM_CBANK
	.align		4
        /*0060*/ 	.byte	0x04, 0x0a
        /*0062*/ 	.short	(.L_21 - .L_20)
	.align		4
.L_20:
        /*0064*/ 	.word	index@(.nv.constant0.triton_poi_fused_hardsigmoid_hardswish_mul_21)
        /*0068*/ 	.short	0x0210
        /*006a*/ 	.short	0x0014


	//----- nvinfo : EIATTR_SW_WAR
	.align		4
.L_21:
        /*006c*/ 	.byte	0x04, 0x36
        /*006e*/ 	.short	(.L_23 - .L_22)
.L_22:
        /*0070*/ 	.word	0x00000008
.L_23:


//--------------------- .nv.callgraph             --------------------------
	.section	.nv.callgraph,"",@"SHT_CUDA_CALLGRAPH"
	.align	4
	.sectionentsize	8
	.align		4
        /*0000*/ 	.word	0x00000000
	.align		4
        /*0004*/ 	.word	0xffffffff
	.align		4
        /*0008*/ 	.word	0x00000000
	.align		4
        /*000c*/ 	.word	0xfffffffe
	.align		4
        /*0010*/ 	.word	0x00000000
	.align		4
        /*0014*/ 	.word	0xfffffffd
	.align		4
        /*0018*/ 	.word	0x00000000
	.align		4
        /*001c*/ 	.word	0xfffffffc


//--------------------- .text.triton_poi_fused_hardsigmoid_hardswish_mul_21 --------------------------
	.section	.text.triton_poi_fused_hardsigmoid_hardswish_mul_21,"ax",@progbits
	.align	128
        .global         triton_poi_fused_hardsigmoid_hardswish_mul_21
        .type           triton_poi_fused_hardsigmoid_hardswish_mul_21,@function
        .size           triton_poi_fused_hardsigmoid_hardswish_mul_21,(.L_x_1 - triton_poi_fused_hardsigmoid_hardswish_mul_21)
        .other          triton_poi_fused_hardsigmoid_hardswish_mul_21,@"STO_CUDA_ENTRY STV_DEFAULT"
triton_poi_fused_hardsigmoid_hardswish_mul_21:
.text.triton_poi_fused_hardsigmoid_hardswish_mul_21:
[----:B------:R-:W0:Y:S02]  /*0000*/  LDC R1, c[0x0][0x28] ;  /* 0x00000a00ff017b82 */ /* 0x000e240000000800 */
[----:B------:R-:W1:Y:S01]  /*0010*/  S2R R0, SR_TID.X ;  /* 0x0000000000007919 */ /* 0x000e620000002100 */
[----:B------:R-:W2:Y:S01]  /*0020*/  LDC.64 R2, c[0x0][0x210] ;  /* 0x00008400ff027b82 */ /* 0x000ea20000000a00 */
[----:B------:R-:W-:Y:S01]  /*0030*/  IMAD.MOV.U32 R8, RZ, RZ, RZ ;  /* 0x000000ffff087224 */ /* 0x000fe200078e00ff */
[----:B------:R-:W-:Y:S01]  /*0040*/  ULDC.64 UR4, c[0x0][0x208] ;  /* 0x0000820000047ab9 */ /* 0x000fe20000000a00 */
[----:B------:R-:W3:Y:S05]  /*0050*/  S2R R7, SR_CTAID.X ;  /* 0x0000000000077919 */ /* 0x000eea0000002500 */
[----:B------:R-:W4:Y:S01]  /*0060*/  LDC.64 R4, c[0x0][0x218] ;  /* 0x00008600ff047b82 */ /* 0x000f220000000a00 */
[----:B-1----:R-:W-:-:S05]  /*0070*/  LOP3.LUT R0, R0, 0x7f, RZ, 0xc0, !PT ;  /* 0x0000007f00007812 */ /* 0x002fca00078ec0ff */
[----:B---3--:R-:W-:-:S04]  /*0080*/  IMAD R7, R7, 0x80, R0 ;  /* 0x0000008007077824 */ /* 0x008fc800078e0200 */
[C---:B------:R-:W-:Y:S01]  /*0090*/  IMAD.HI R0, R7.reuse, 0x2aaaaaab, RZ ;  /* 0x2aaaaaab07007827 */ /* 0x040fe200078e02ff */
[----:B------:R-:W-:-:S03]  /*00a0*/  ISETP.GE.AND P0, PT, R7, 0x1800, PT ;  /* 0x000018000700780c */ /* 0x000fc60003f06270 */
[----:B--2---:R-:W-:Y:S01]  /*00b0*/  IMAD.WIDE R2, R7, 0x4, R2 ;  /* 0x0000000407027825 */ /* 0x004fe200078e0202 */
[----:B------:R-:W-:-:S04]  /*00c0*/  SHF.R.U32.HI R9, RZ, 0x1f, R0 ;  /* 0x0000001fff097819 */ /* 0x000fc80000011600 */
[CC--:B------:R-:W-:Y:S02]  /*00d0*/  LEA.HI R6, R0.reuse, R9.reuse, RZ, 0x1c ;  /* 0x0000000900067211 */ /* 0x0c0fe400078fe0ff */
[----:B------:R-:W-:-:S03]  /*00e0*/  LEA.HI.SX32 R9, R0, R9, 0x18 ;  /* 0x0000000900097211 */ /* 0x000fc600078fc2ff */
[----:B------:R-:W-:Y:S01]  /*00f0*/  IMAD R6, R6, -0x60, R7 ;  /* 0xffffffa006067824 */ /* 0x000fe200078e0207 */
[----:B------:R-:W2:Y:S01]  /*0100*/  @!P0 LDG.E R8, desc[UR4][R2.64] ;  /* 0x0000000402088981 */ /* 0x000ea2000c1e1900 */
[----:B------:R-:W-:Y:S02]  /*0110*/  IMAD.MOV.U32 R0, RZ, RZ, RZ ;  /* 0x000000ffff007224 */ /* 0x000fe400078e00ff */
[----:B------:R-:W-:-:S04]  /*0120*/  IMAD R9, R9, 0x60, R6 ;  /* 0x0000006009097824 */ /* 0x000fc800078e0206 */
[----:B----4-:R-:W-:-:S05]  /*0130*/  IMAD.WIDE R4, R9, 0x4, R4 ;  /* 0x0000000409047825 */ /* 0x010fca00078e0204 */
[----:B------:R-:W3:Y:S01]  /*0140*/  @!P0 LDG.E.EL R0, desc[UR4][R4.64] ;  /* 0x0000000404008981 */ /* 0x000ee2000c2e1900 */
[----:B--2---:R-:W-:-:S05]  /*0150*/  FADD R6, R8, 3 ;  /* 0x4040000008067421 */ /* 0x004fca0000000000 */
[----:B------:R-:W-:-:S04]  /*0160*/  FSETP.GTU.AND P1, PT, R6, RZ, PT ;  /* 0x000000ff0600720b */ /* 0x000fc80003f2c000 */
[----:B------:R-:W-:Y:S01]  /*0170*/  FSEL R7, R6, RZ, P1 ;  /* 0x000000ff06077208 */ /* 0x000fe20000800000 */
[----:B---3--:R-:W-:-:S03]  /*0180*/  FADD R0, R0, 3 ;  /* 0x4040000000007421 */ /* 0x008fc60000000000 */
[C---:B------:R-:W-:Y:S02]  /*0190*/  FSETP.GEU.AND P2, PT, R7.reuse, 6, PT ;  /* 0x40c000000700780b */ /* 0x040fe40003f4e000 */
[----:B------:R-:W-:Y:S02]  /*01a0*/  FSETP.NAN.AND P3, PT, R7, R7, PT ;  /* 0x000000070700720b */ /* 0x000fe40003f68000 */
[----:B------:R-:W-:-:S04]  /*01b0*/  FSETP.GTU.AND P1, PT, R0, RZ, PT ;  /* 0x000000ff0000720b */ /* 0x000fc80003f2c000 */
[----:B------:R-:W-:-:S04]  /*01c0*/  FSEL R0, R0, RZ, P1 ;  /* 0x000000ff00007208 */ /* 0x000fc80000800000 */
[C---:B------:R-:W-:Y:S01]  /*01d0*/  FSETP.GEU.AND P1, PT, R0.reuse, 6, PT ;  /* 0x40c000000000780b */ /* 0x040fe20003f2e000 */
[C---:B------:R-:W-:Y:S01]  /*01e0*/  FMUL R4, R0.reuse, 0.16666667163372039795 ;  /* 0x3e2aaaab00047820 */ /* 0x040fe20000400000 */
[----:B------:R-:W-:Y:S02]  /*01f0*/  @P2 FSEL R7, R7, 6, P3 ;  /* 0x40c0000007072808 */ /* 0x000fe40001800000 */
[----:B------:R-:W-:-:S03]  /*0200*/  FSETP.NAN.AND P2, PT, R0, R0, PT ;  /* 0x000000000000720b */ /* 0x000fc60003f48000 */
[----:B------:R-:W-:-:S04]  /*0210*/  FMUL R7, R7, R8 ;  /* 0x0000000807077220 */ /* 0x000fc80000400000 */
[----:B------:R-:W-:Y:S02]  /*0220*/  FMUL R7, R7, 0.16666667163372039795 ;  /* 0x3e2aaaab07077820 */ /* 0x000fe40000400000 */
[----:B------:R-:W-:-:S05]  /*0230*/  @P1 FSEL R4, R4, 1, P2 ;  /* 0x3f80000004041808 */ /* 0x000fca0001000000 */
[----:B------:R-:W-:Y:S01]  /*0240*/  FMUL R7, R4, R7 ;  /* 0x0000000704077220 */ /* 0x000fe20000400000 */
[----:B------:R-:W-:Y:S06]  /*0250*/  @P0 EXIT ;  /* 0x000000000000094d */ /* 0x000fec0003800000 */
[----:B------:R-:W-:Y:S01]  /*0260*/  STG.E desc[UR4][R2.64], R7 ;  /* 0x0000000702007986 */ /* 0x000fe2000c101904 */
[----:B------:R-:W-:Y:S05]  /*0270*/  EXIT ;  /* 0x000000000000794d */ /* 0x000fea0003800000 */
.L_x_0:
[----:B------:R-:W-:-:S00]  /*0280*/  BRA `(.L_x_0) ;  /* 0xfffffffc00fc7947 */ /* 0x000fc0000383ffff */
[----:B------:R-:W-:-:S00]  /*0290*/  NOP ;  /* 0x0000000000007918 */ /* 0x000fc00000000000 */
        /* <DEDUP_REMOVED lines=14> */
.L_x_1:


//--------------------- .nv.constant0.triton_poi_fused_hardsigmoid_hardswish_mul_21 --------------------------
	.section	.nv.constant0.triton_poi_fused_hardsigmoid_hardswish_mul_21,"a",@progbits
	.sectionflags	@""
	.align	4
.nv.constant0.triton_poi_fused_hardsigmoid_hardswish_mul_21:
	.zero		548
